//
// Generated by NVIDIA NVVM Compiler
//
// Compiler Build ID: CL-36424714
// Cuda compilation tools, release 13.0, V13.0.88
// Based on NVVM 20.0.0
//

.version 9.0
.target sm_100
.address_size 64

	// .globl	_Z16transpose_kernelPfS_ii
// _ZZ16transpose_kernelPfS_iiE10shared_mem has been demoted

.visible .entry _Z16transpose_kernelPfS_ii(
	.param .u64 .ptr .align 1 _Z16transpose_kernelPfS_ii_param_0,
	.param .u64 .ptr .align 1 _Z16transpose_kernelPfS_ii_param_1,
	.param .u32 _Z16transpose_kernelPfS_ii_param_2,
	.param .u32 _Z16transpose_kernelPfS_ii_param_3
)
{
	.reg .pred 	%p<7>;
	.reg .b32 	%r<28>;
	.reg .b32 	%f<3>;
	.reg .b64 	%rd<9>;
	// demoted variable
	.shared .align 4 .b8 _ZZ16transpose_kernelPfS_iiE10shared_mem[16];
	ld.param.u64 	%rd1, [_Z16transpose_kernelPfS_ii_param_0];
	ld.param.u64 	%rd2, [_Z16transpose_kernelPfS_ii_param_1];
	ld.param.u32 	%r9, [_Z16transpose_kernelPfS_ii_param_2];
	ld.param.u32 	%r11, [_Z16transpose_kernelPfS_ii_param_3];
	mov.u32 	%r12, %ctaid.y;
	shl.b32 	%r1, %r12, 1;
	mov.u32 	%r2, %tid.y;
	add.s32 	%r3, %r1, %r2;
	mov.u32 	%r13, %ctaid.x;
	shl.b32 	%r4, %r13, 1;
	mov.u32 	%r5, %tid.x;
	add.s32 	%r14, %r4, %r5;
	setp.ge.s32 	%p1, %r3, %r9;
	setp.ge.s32 	%p2, %r14, %r11;
	or.pred  	%p3, %p1, %p2;
	@%p3 bra 	$L__BB0_2;
	cvta.to.global.u64 	%rd3, %rd1;
	mad.lo.s32 	%r15, %r11, %r3, %r14;
	mul.wide.s32 	%rd4, %r15, 4;
	add.s64 	%rd5, %rd3, %rd4;
	ld.global.f32 	%f1, [%rd5];
	shl.b32 	%r16, %r2, 1;
	add.s32 	%r17, %r16, %r5;
	shl.b32 	%r18, %r17, 2;
	mov.u32 	%r19, _ZZ16transpose_kernelPfS_iiE10shared_mem;
	add.s32 	%r20, %r19, %r18;
	st.shared.f32 	[%r20], %f1;
$L__BB0_2:
	bar.sync 	0;
	add.s32 	%r21, %r1, %r5;
	add.s32 	%r8, %r4, %r2;
	setp.ge.s32 	%p4, %r8, %r11;
	setp.ge.s32 	%p5, %r21, %r9;
	or.pred  	%p6, %p4, %p5;
	@%p6 bra 	$L__BB0_4;
	shl.b32 	%r22, %r5, 1;
	add.s32 	%r23, %r22, %r2;
	shl.b32 	%r24, %r23, 2;
	mov.u32 	%r25, _ZZ16transpose_kernelPfS_iiE10shared_mem;
	add.s32 	%r26, %r25, %r24;
	ld.shared.f32 	%f2, [%r26];
	mad.lo.s32 	%r27, %r9, %r8, %r21;
	cvta.to.global.u64 	%rd6, %rd2;
	mul.wide.s32 	%rd7, %r27, 4;
	add.s64 	%rd8, %rd6, %rd7;
	st.global.f32 	[%rd8], %f2;
$L__BB0_4:
	ret;

}


// ===== COMPILED SASS (sm_100) =====

	.target	sm_100

	.elftype	@"ET_EXEC"


//--------------------- .note.nv.tkinfo           --------------------------
	.section	.note.nv.tkinfo,"",@"SHT_NOTE"
	.sectionflags	@"SHF_NOTE_NV_TKINFO"
	.tkinfo
        /*0018*/ 	.word	0x00000002
        /*0030*/ 	.string	""
        /*0030*/ 	.string	"ptxas"
        /*0030*/ 	.string	"Cuda compilation tools, release 13.0, V13.0.88"
        /*0030*/ 	.string	"Build cuda_13.0.r13.0/compiler.36424714_0"
        /*0030*/ 	.string	"-arch sm_100 -m 64 "



//--------------------- .note.nv.cuinfo           --------------------------
	.section	.note.nv.cuinfo,"",@"SHT_NOTE"
	.sectionflags	@"SHF_NOTE_NV_CUINFO"
        /*0018*/ 	.short	0x0002
        /*001a*/ 	.short	0x0064
        /*001c*/ 	.short	0x0082
	.zero		2


//--------------------- .nv.info                  --------------------------
	.section	.nv.info,"",@"SHT_CUDA_INFO"
	.align	4


	//----- nvinfo : EIATTR_REGCOUNT
	.align		4
        /*0000*/ 	.byte	0x04, 0x2f
        /*0002*/ 	.short	(.L_1 - .L_0)
	.align		4
.L_0:
        /*0004*/ 	.word	index@(_Z16transpose_kernelPfS_ii)
        /*0008*/ 	.word	0x0000000c


	//----- nvinfo : EIATTR_FRAME_SIZE
	.align		4
.L_1:
        /*000c*/ 	.byte	0x04, 0x11
        /*000e*/ 	.short	(.L_3 - .L_2)
	.align		4
.L_2:
        /*0010*/ 	.word	index@(_Z16transpose_kernelPfS_ii)
        /*0014*/ 	.word	0x00000000


	//----- nvinfo : EIATTR_MIN_STACK_SIZE
	.align		4
.L_3:
        /*0018*/ 	.byte	0x04, 0x12
        /*001a*/ 	.short	(.L_5 - .L_4)
	.align		4
.L_4:
        /*001c*/ 	.word	index@(_Z16transpose_kernelPfS_ii)
        /*0020*/ 	.word	0x00000000
.L_5:


//--------------------- .nv.compat                --------------------------
	.section	.nv.compat,"",@"SHT_CUDA_COMPAT_INFO"
	.align	4
        /*0000*/ 	.byte	0x02, 0x09, 0x00, 0x00, 0x02, 0x02, 0x01, 0x00, 0x02, 0x05, 0x05, 0x00, 0x03, 0x07, 0x01, 0x01
        /*0010*/ 	.byte	0x02, 0x03, 0x00, 0x00, 0x02, 0x06, 0x01, 0x00, 0x04, 0x0b, 0x08, 0x00, 0x09, 0x00, 0x00, 0x00
        /*0020*/ 	.byte	0x00, 0x00, 0x00, 0x00


//--------------------- .nv.info._Z16transpose_kernelPfS_ii --------------------------
	.section	.nv.info._Z16transpose_kernelPfS_ii,"",@"SHT_CUDA_INFO"
	.sectionflags	@""
	.align	4


	//----- nvinfo : EIATTR_CUDA_API_VERSION
	.align		4
        /*0000*/ 	.byte	0x04, 0x37
        /*0002*/ 	.short	(.L_7 - .L_6)
.L_6:
        /*0004*/ 	.word	0x00000082


	//----- nvinfo : EIATTR_KPARAM_INFO
	.align		4
.L_7:
        /*0008*/ 	.byte	0x04, 0x17
        /*000a*/ 	.short	(.L_9 - .L_8)
.L_8:
        /*000c*/ 	.word	0x00000000
        /*0010*/ 	.short	0x0003
        /*0012*/ 	.short	0x0014
        /*0014*/ 	.byte	0x00, 0xf0, 0x11, 0x00


	//----- nvinfo : EIATTR_KPARAM_INFO
	.align		4
.L_9:
        /*0018*/ 	.byte	0x04, 0x17
        /*001a*/ 	.short	(.L_11 - .L_10)
.L_10:
        /*001c*/ 	.word	0x00000000
        /*0020*/ 	.short	0x0002
        /*0022*/ 	.short	0x0010
        /*0024*/ 	.byte	0x00, 0xf0, 0x11, 0x00


	//----- nvinfo : EIATTR_KPARAM_INFO
	.align		4
.L_11:
        /*0028*/ 	.byte	0x04, 0x17
        /*002a*/ 	.short	(.L_13 - .L_12)
.L_12:
        /*002c*/ 	.word	0x00000000
        /*0030*/ 	.short	0x0001
        /*0032*/ 	.short	0x0008
        /*0034*/ 	.byte	0x00, 0xf5, 0x21, 0x00


	//----- nvinfo : EIATTR_KPARAM_INFO
	.align		4
.L_13:
        /*0038*/ 	.byte	0x04, 0x17
        /*003a*/ 	.short	(.L_15 - .L_14)
.L_14:
        /*003c*/ 	.word	0x00000000
        /*0040*/ 	.short	0x0000
        /*0042*/ 	.short	0x0000
        /*0044*/ 	.byte	0x00, 0xf5, 0x21, 0x00


	//----- nvinfo : EIATTR_SPARSE_MMA_MASK
	.align		4
.L_15:
        /*0048*/ 	.byte	0x03, 0x50
        /*004a*/ 	.short	0x0000


	//----- nvinfo : EIATTR_MAXREG_COUNT
	.align		4
        /*004c*/ 	.byte	0x03, 0x1b
        /*004e*/ 	.short	0x00ff


	//----- nvinfo : EIATTR_NUM_BARRIERS
	.align		4
        /*0050*/ 	.byte	0x02, 0x4c
        /*0052*/ 	.byte	0x01
	.zero		1


	//----- nvinfo : EIATTR_MERCURY_ISA_VERSION
	.align		4
        /*0054*/ 	.byte	0x03, 0x5f
        /*0056*/ 	.short	0x0101


	//----- nvinfo : EIATTR_VRC_CTA_INIT_COUNT
	.align		4
        /*0058*/ 	.byte	0x02, 0x4a
	.zero		1
	.zero		1


	//----- nvinfo : EIATTR_EXIT_INSTR_OFFSETS
	.align		4
        /*005c*/ 	.byte	0x04, 0x1c
        /*005e*/ 	.short	(.L_17 - .L_16)


	//   ....[0]....
.L_16:
        /*0060*/ 	.word	0x000001a0


	//   ....[1]....
        /*0064*/ 	.word	0x00000250


	//----- nvinfo : EIATTR_CBANK_PARAM_SIZE
	.align		4
.L_17:
        /*0068*/ 	.byte	0x03, 0x19
        /*006a*/ 	.short	0x0018


	//----- nvinfo : EIATTR_PARAM_CBANK
	.align		4
        /*006c*/ 	.byte	0x04, 0x0a
        /*006e*/ 	.short	(.L_19 - .L_18)
	.align		4
.L_18:
        /*0070*/ 	.word	index@(.nv.constant0._Z16transpose_kernelPfS_ii)
        /*0074*/ 	.short	0x0380
        /*0076*/ 	.short	0x0018


	//----- nvinfo : EIATTR_SW_WAR
	.align		4
.L_19:
        /*0078*/ 	.byte	0x04, 0x36
        /*007a*/ 	.short	(.L_21 - .L_20)
.L_20:
        /*007c*/ 	.word	0x00000008
.L_21:


//--------------------- .nv.callgraph             --------------------------
	.section	.nv.callgraph,"",@"SHT_CUDA_CALLGRAPH"
	.align	4
	.sectionentsize	8
	.align		4
        /*0000*/ 	.word	0x00000000
	.align		4
        /*0004*/ 	.word	0xffffffff
	.align		4
        /*0008*/ 	.word	0x00000000
	.align		4
        /*000c*/ 	.word	0xfffffffe
	.align		4
        /*0010*/ 	.word	0x00000000
	.align		4
        /*0014*/ 	.word	0xfffffffd
	.align		4
        /*0018*/ 	.word	0x00000000
	.align		4
        /*001c*/ 	.word	0xfffffffc


//--------------------- .text._Z16transpose_kernelPfS_ii --------------------------
	.section	.text._Z16transpose_kernelPfS_ii,"ax",@progbits
	.align	128
        .global         _Z16transpose_kernelPfS_ii
        .type           _Z16transpose_kernelPfS_ii,@function
        .size           _Z16transpose_kernelPfS_ii,(.L_x_1 - _Z16transpose_kernelPfS_ii)
        .other          _Z16transpose_kernelPfS_ii,@"STO_CUDA_ENTRY STV_DEFAULT"
_Z16transpose_kernelPfS_ii:
.text._Z16transpose_kernelPfS_ii:
[----:B------:R-:W-:Y:S01]  /*0000*/  LDC R1, c[0x0][0x37c] ;  /* 0x0000df00ff017b82 */ /* 0x000fe20000000800 */
[----:B------:R-:W0:Y:S01]  /*0010*/  S2R R8, SR_TID.X ;  /* 0x0000000000087919 */ /* 0x000e220000002100 */
[----:B------:R-:W1:Y:S01]  /*0020*/  LDCU.64 UR8, c[0x0][0x390] ;  /* 0x00007200ff0877ac */ /* 0x000e620008000a00 */
[----:B------:R-:W0:Y:S01]  /*0030*/  S2R R6, SR_CTAID.X ;  /* 0x0000000000067919 */ /* 0x000e220000002500 */
[----:B------:R-:W2:Y:S01]  /*0040*/  LDCU.64 UR6, c[0x0][0x358] ;  /* 0x00006b00ff0677ac */ /* 0x000ea20008000a00 */
[----:B------:R-:W3:Y:S01]  /*0050*/  S2R R4, SR_CTAID.Y ;  /* 0x0000000000047919 */ /* 0x000ee20000002600 */
[----:B------:R-:W3:Y:S01]  /*0060*/  S2R R9, SR_TID.Y ;  /* 0x0000000000097919 */ /* 0x000ee20000002200 */
[----:B0-----:R-:W-:-:S05]  /*0070*/  IMAD R5, R6, 0x2, R8 ;  /* 0x0000000206057824 */ /* 0x001fca00078e0208 */
[----:B-1----:R-:W-:Y:S01]  /*0080*/  ISETP.GE.AND P0, PT, R5, UR9, PT ;  /* 0x0000000905007c0c */ /* 0x002fe2000bf06270 */
[----:B---3--:R-:W-:-:S05]  /*0090*/  IMAD R0, R4, 0x2, R9 ;  /* 0x0000000204007824 */ /* 0x008fca00078e0209 */
[----:B------:R-:W-:-:S13]  /*00a0*/  ISETP.GE.OR P0, PT, R0, UR8, P0 ;  /* 0x0000000800007c0c */ /* 0x000fda0008706670 */
[----:B------:R-:W0:Y:S01]  /*00b0*/  @!P0 LDC.64 R2, c[0x0][0x380] ;  /* 0x0000e000ff028b82 */ /* 0x000e220000000a00 */
[----:B------:R-:W-:-:S04]  /*00c0*/  @!P0 IMAD R5, R0, UR9, R5 ;  /* 0x0000000900058c24 */ /* 0x000fc8000f8e0205 */
[----:B0-----:R-:W-:-:S06]  /*00d0*/  @!P0 IMAD.WIDE R2, R5, 0x4, R2 ;  /* 0x0000000405028825 */ /* 0x001fcc00078e0202 */
[----:B--2---:R-:W2:Y:S01]  /*00e0*/  @!P0 LDG.E R2, desc[UR6][R2.64] ;  /* 0x0000000602028981 */ /* 0x004ea2000c1e1900 */
[----:B------:R-:W-:Y:S01]  /*00f0*/  @!P0 MOV R0, 0x400 ;  /* 0x0000040000008802 */ /* 0x000fe20000000f00 */
[----:B------:R-:W-:Y:S01]  /*0100*/  IMAD R7, R6, 0x2, R9 ;  /* 0x0000000206077824 */ /* 0x000fe200078e0209 */
[----:B------:R-:W-:Y:S01]  /*0110*/  LEA R4, R4, R8, 0x1 ;  /* 0x0000000804047211 */ /* 0x000fe200078e08ff */
[----:B------:R-:W0:Y:S03]  /*0120*/  @!P0 S2R R5, SR_CgaCtaId ;  /* 0x0000000000058919 */ /* 0x000e260000008800 */
[----:B------:R-:W-:-:S04]  /*0130*/  ISETP.GE.AND P1, PT, R4, UR8, PT ;  /* 0x0000000804007c0c */ /* 0x000fc8000bf26270 */
[----:B------:R-:W-:Y:S02]  /*0140*/  ISETP.GE.OR P1, PT, R7, UR9, P1 ;  /* 0x0000000907007c0c */ /* 0x000fe40008f26670 */
[----:B0-----:R-:W-:Y:S02]  /*0150*/  @!P0 LEA R5, R5, R0, 0x18 ;  /* 0x0000000005058211 */ /* 0x001fe400078ec0ff */
[----:B------:R-:W-:-:S05]  /*0160*/  @!P0 LEA R0, R9, R8, 0x1 ;  /* 0x0000000809008211 */ /* 0x000fca00078e08ff */
[----:B------:R-:W-:-:S05]  /*0170*/  @!P0 IMAD R5, R0, 0x4, R5 ;  /* 0x0000000400058824 */ /* 0x000fca00078e0205 */
[----:B--2---:R0:W-:Y:S01]  /*0180*/  @!P0 STS [R5], R2 ;  /* 0x0000000205008388 */ /* 0x0041e20000000800 */
[----:B------:R-:W-:Y:S06]  /*0190*/  BAR.SYNC.DEFER_BLOCKING 0x0 ;  /* 0x0000000000007b1d */ /* 0x000fec0000010000 */
[----:B------:R-:W-:Y:S05]  /*01a0*/  @P1 EXIT ;  /* 0x000000000000194d */ /* 0x000fea0003800000 */
[----:B------:R-:W1:Y:S01]  /*01b0*/  S2UR UR5, SR_CgaCtaId ;  /* 0x00000000000579c3 */ /* 0x000e620000008800 */
[----:B------:R-:W-:Y:S01]  /*01c0*/  UMOV UR4, 0x400 ;  /* 0x0000040000047882 */ /* 0x000fe20000000000 */
[----:B------:R-:W-:Y:S01]  /*01d0*/  LEA R0, R8, R9, 0x1 ;  /* 0x0000000908007211 */ /* 0x000fe200078e08ff */
[----:B------:R-:W-:-:S05]  /*01e0*/  IMAD R7, R7, UR8, R4 ;  /* 0x0000000807077c24 */ /* 0x000fca000f8e0204 */
[----:B0-----:R-:W0:Y:S01]  /*01f0*/  LDC.64 R2, c[0x0][0x388] ;  /* 0x0000e200ff027b82 */ /* 0x001e220000000a00 */
[----:B-1----:R-:W-:-:S06]  /*0200*/  ULEA UR4, UR5, UR4, 0x18 ;  /* 0x0000000405047291 */ /* 0x002fcc000f8ec0ff */
[----:B------:R-:W-:Y:S01]  /*0210*/  LEA R0, R0, UR4, 0x2 ;  /* 0x0000000400007c11 */ /* 0x000fe2000f8e10ff */
[----:B0-----:R-:W-:-:S04]  /*0220*/  IMAD.WIDE R2, R7, 0x4, R2 ;  /* 0x0000000407027825 */ /* 0x001fc800078e0202 */
[----:B------:R-:W0:Y:S04]  /*0230*/  LDS R5, [R0] ;  /* 0x0000000000057984 */ /* 0x000e280000000800 */
[----:B0-----:R-:W-:Y:S01]  /*0240*/  STG.E desc[UR6][R2.64], R5 ;  /* 0x0000000502007986 */ /* 0x001fe2000c101906 */
[----:B------:R-:W-:Y:S05]  /*0250*/  EXIT ;  /* 0x000000000000794d */ /* 0x000fea0003800000 */
.L_x_0:
[----:B------:R-:W-:-:S00]  /*0260*/  BRA `(.L_x_0) ;  /* 0xfffffffc00fc7947 */ /* 0x000fc0000383ffff */
[----:B------:R-:W-:-:S00]  /*0270*/  NOP ;  /* 0x0000000000007918 */ /* 0x000fc00000000000 */
        /* <DEDUP_REMOVED lines=8> */
.L_x_1:


//--------------------- .nv.shared._Z16transpose_kernelPfS_ii --------------------------
	.section	.nv.shared._Z16transpose_kernelPfS_ii,"aw",@nobits
	.sectionflags	@""
	.align	4
.nv.shared._Z16transpose_kernelPfS_ii:
	.zero		1040


//--------------------- .nv.shared.reserved.0     --------------------------
	.section	.nv.shared.reserved.0,"aw",@nobits
	.weak		__nv_reservedSMEM_offset_0_alias
	.size		__nv_reservedSMEM_offset_0_alias, 0, 64
	.other		__nv_reservedSMEM_offset_0_alias,@"STO_CUDA_RESERVED_SHARED STV_DEFAULT"
__nv_reservedSMEM_offset_0_alias:
	.zero		0
	.zero		64


//--------------------- .nv.constant0._Z16transpose_kernelPfS_ii --------------------------
	.section	.nv.constant0._Z16transpose_kernelPfS_ii,"a",@progbits
	.sectionflags	@""
	.align	4
.nv.constant0._Z16transpose_kernelPfS_ii:
	.zero		920


//--------------------- SYMBOLS --------------------------

	.type		.nv.reservedSmem.offset0,@object
	.size		.nv.reservedSmem.offset0,0x4
	.type		.nv.reservedSmem.cap,@object
	.size		.nv.reservedSmem.cap,0x4
